//
// Generated by NVIDIA NVVM Compiler
//
// Compiler Build ID: CL-36424714
// Cuda compilation tools, release 13.0, V13.0.88
// Based on NVVM 20.0.0
//

.version 9.0
.target sm_100
.address_size 64

	// .globl	_Z8myKernelP7ContactPci
.extern .func  (.param .b32 func_retval0) vprintf
(
	.param .b64 vprintf_param_0,
	.param .b64 vprintf_param_1
)
;
.global .align 1 .b8 $str[20] = {110, 97, 109, 101, 58, 32, 37, 115, 32, 112, 104, 111, 110, 101, 58, 32, 37, 115, 10};

.visible .entry _Z8myKernelP7ContactPci(
	.param .u64 .ptr .align 1 _Z8myKernelP7ContactPci_param_0,
	.param .u64 .ptr .align 1 _Z8myKernelP7ContactPci_param_1,
	.param .u32 _Z8myKernelP7ContactPci_param_2
)
{
	.local .align 16 .b8 	__local_depot0[16];
	.reg .b64 	%SP;
	.reg .b64 	%SPL;
	.reg .pred 	%p<6>;
	.reg .b16 	%rs<9>;
	.reg .b32 	%r<15>;
	.reg .b64 	%rd<20>;

	mov.u64 	%SPL, __local_depot0;
	cvta.local.u64 	%SP, %SPL;
	ld.param.u64 	%rd3, [_Z8myKernelP7ContactPci_param_0];
	ld.param.u64 	%rd4, [_Z8myKernelP7ContactPci_param_1];
	ld.param.u32 	%r6, [_Z8myKernelP7ContactPci_param_2];
	cvta.to.global.u64 	%rd1, %rd4;
	cvta.to.global.u64 	%rd5, %rd3;
	mov.u32 	%r7, %tid.x;
	add.s32 	%r1, %r6, %r7;
	mul.wide.s32 	%rd6, %r1, 130;
	add.s64 	%rd2, %rd5, %rd6;
	ld.global.u8 	%rs4, [%rd2];
	setp.eq.s16 	%p1, %rs4, 0;
	@%p1 bra 	$L__BB0_8;
	ld.global.u8 	%rs1, [%rd1];
	setp.eq.s16 	%p2, %rs1, 0;
	@%p2 bra 	$L__BB0_7;
	mov.b32 	%r13, 0;
$L__BB0_3:
	mov.b32 	%r14, 0;
	mov.u16 	%rs8, %rs1;
	bra.uni 	$L__BB0_5;
$L__BB0_4:
	add.s32 	%r3, %r14, 1;
	cvt.u64.u32 	%rd11, %r14;
	add.s64 	%rd12, %rd1, %rd11;
	ld.global.u8 	%rs8, [%rd12+1];
	setp.eq.s16 	%p5, %rs8, 0;
	mov.u32 	%r14, %r3;
	@%p5 bra 	$L__BB0_7;
$L__BB0_5:
	add.s32 	%r10, %r14, %r13;
	cvt.u64.u32 	%rd7, %r10;
	add.s64 	%rd8, %rd2, %rd7;
	ld.global.u8 	%rs5, [%rd8];
	setp.eq.s16 	%p3, %rs5, %rs8;
	@%p3 bra 	$L__BB0_4;
	add.s32 	%r5, %r13, 1;
	cvt.u64.u32 	%rd9, %r13;
	add.s64 	%rd10, %rd2, %rd9;
	ld.global.u8 	%rs7, [%rd10+1];
	setp.eq.s16 	%p4, %rs7, 0;
	mov.u32 	%r13, %r5;
	@%p4 bra 	$L__BB0_8;
	bra.uni 	$L__BB0_3;
$L__BB0_7:
	add.s64 	%rd14, %rd3, %rd6;
	add.s64 	%rd15, %rd14, 65;
	add.u64 	%rd16, %SP, 0;
	add.u64 	%rd17, %SPL, 0;
	st.local.v2.u64 	[%rd17], {%rd14, %rd15};
	mov.u64 	%rd18, $str;
	cvta.global.u64 	%rd19, %rd18;
	{ // callseq 0, 0
	.param .b64 param0;
	st.param.b64 	[param0], %rd19;
	.param .b64 param1;
	st.param.b64 	[param1], %rd16;
	.param .b32 retval0;
	call.uni (retval0), 
	vprintf, 
	(
	param0, 
	param1
	);
	ld.param.b32 	%r11, [retval0];
	} // callseq 0
$L__BB0_8:
	ret;

}


// ===== COMPILED SASS (sm_100) =====

	.target	sm_100

	.elftype	@"ET_EXEC"


//--------------------- .note.nv.tkinfo           --------------------------
	.section	.note.nv.tkinfo,"",@"SHT_NOTE"
	.sectionflags	@"SHF_NOTE_NV_TKINFO"
	.tkinfo
        /*0018*/ 	.word	0x00000002
        /*0030*/ 	.string	""
        /*0030*/ 	.string	"ptxas"
        /*0030*/ 	.string	"Cuda compilation tools, release 13.0, V13.0.88"
        /*0030*/ 	.string	"Build cuda_13.0.r13.0/compiler.36424714_0"
        /*0030*/ 	.string	"-arch sm_100 -m 64 "



//--------------------- .note.nv.cuinfo           --------------------------
	.section	.note.nv.cuinfo,"",@"SHT_NOTE"
	.sectionflags	@"SHF_NOTE_NV_CUINFO"
        /*0018*/ 	.short	0x0002
        /*001a*/ 	.short	0x0064
        /*001c*/ 	.short	0x0082
	.zero		2


//--------------------- .nv.info                  --------------------------
	.section	.nv.info,"",@"SHT_CUDA_INFO"
	.align	4


	//----- nvinfo : EIATTR_REGCOUNT
	.align		4
        /*0000*/ 	.byte	0x04, 0x2f
        /*0002*/ 	.short	(.L_2 - .L_1)
	.align		4
.L_1:
        /*0004*/ 	.word	index@(_Z8myKernelP7ContactPci)
        /*0008*/ 	.word	0x00000018


	//----- nvinfo : EIATTR_FRAME_SIZE
	.align		4
.L_2:
        /*000c*/ 	.byte	0x04, 0x11
        /*000e*/ 	.short	(.L_4 - .L_3)
	.align		4
.L_3:
        /*0010*/ 	.word	index@(_Z8myKernelP7ContactPci)
        /*0014*/ 	.word	0x00000010


	//----- nvinfo : EIATTR_MIN_STACK_SIZE
	.align		4
.L_4:
        /*0018*/ 	.byte	0x04, 0x12
        /*001a*/ 	.short	(.L_6 - .L_5)
	.align		4
.L_5:
        /*001c*/ 	.word	index@(_Z8myKernelP7ContactPci)
        /*0020*/ 	.word	0x00000010
.L_6:


//--------------------- .nv.compat                --------------------------
	.section	.nv.compat,"",@"SHT_CUDA_COMPAT_INFO"
	.align	4
        /*0000*/ 	.byte	0x02, 0x09, 0x00, 0x00, 0x02, 0x02, 0x01, 0x00, 0x02, 0x05, 0x05, 0x00, 0x03, 0x07, 0x01, 0x01
        /*0010*/ 	.byte	0x02, 0x03, 0x00, 0x00, 0x02, 0x06, 0x01, 0x00, 0x04, 0x0b, 0x08, 0x00, 0x09, 0x00, 0x00, 0x00
        /*0020*/ 	.byte	0x00, 0x00, 0x00, 0x00


//--------------------- .nv.info._Z8myKernelP7ContactPci --------------------------
	.section	.nv.info._Z8myKernelP7ContactPci,"",@"SHT_CUDA_INFO"
	.sectionflags	@""
	.align	4


	//----- nvinfo : EIATTR_CUDA_API_VERSION
	.align		4
        /*0000*/ 	.byte	0x04, 0x37
        /*0002*/ 	.short	(.L_8 - .L_7)
.L_7:
        /*0004*/ 	.word	0x00000082


	//----- nvinfo : EIATTR_KPARAM_INFO
	.align		4
.L_8:
        /*0008*/ 	.byte	0x04, 0x17
        /*000a*/ 	.short	(.L_10 - .L_9)
.L_9:
        /*000c*/ 	.word	0x00000000
        /*0010*/ 	.short	0x0002
        /*0012*/ 	.short	0x0010
        /*0014*/ 	.byte	0x00, 0xf0, 0x11, 0x00


	//----- nvinfo : EIATTR_KPARAM_INFO
	.align		4
.L_10:
        /*0018*/ 	.byte	0x04, 0x17
        /*001a*/ 	.short	(.L_12 - .L_11)
.L_11:
        /*001c*/ 	.word	0x00000000
        /*0020*/ 	.short	0x0001
        /*0022*/ 	.short	0x0008
        /*0024*/ 	.byte	0x00, 0xf5, 0x21, 0x00


	//----- nvinfo : EIATTR_KPARAM_INFO
	.align		4
.L_12:
        /*0028*/ 	.byte	0x04, 0x17
        /*002a*/ 	.short	(.L_14 - .L_13)
.L_13:
        /*002c*/ 	.word	0x00000000
        /*0030*/ 	.short	0x0000
        /*0032*/ 	.short	0x0000
        /*0034*/ 	.byte	0x00, 0xf5, 0x21, 0x00


	//----- nvinfo : EIATTR_SPARSE_MMA_MASK
	.align		4
.L_14:
        /*0038*/ 	.byte	0x03, 0x50
        /*003a*/ 	.short	0x0000


	//----- nvinfo : EIATTR_MAXREG_COUNT
	.align		4
        /*003c*/ 	.byte	0x03, 0x1b
        /*003e*/ 	.short	0x00ff


	//----- nvinfo : EIATTR_EXTERNS
	.align		4
        /*0040*/ 	.byte	0x04, 0x0f
        /*0042*/ 	.short	(.L_16 - .L_15)


	//   ....[0]....
	.align		4
.L_15:
        /*0044*/ 	.word	index@(vprintf)


	//----- nvinfo : EIATTR_MERCURY_ISA_VERSION
	.align		4
.L_16:
        /*0048*/ 	.byte	0x03, 0x5f
        /*004a*/ 	.short	0x0101


	//----- nvinfo : EIATTR_VRC_CTA_INIT_COUNT
	.align		4
        /*004c*/ 	.byte	0x02, 0x4a
	.zero		1
	.zero		1


	//----- nvinfo : EIATTR_SYSCALL_OFFSETS
	.align		4
        /*0050*/ 	.byte	0x04, 0x46
        /*0052*/ 	.short	(.L_18 - .L_17)


	//   ....[0]....
.L_17:
        /*0054*/ 	.word	0x00000380


	//----- nvinfo : EIATTR_EXIT_INSTR_OFFSETS
	.align		4
.L_18:
        /*0058*/ 	.byte	0x04, 0x1c
        /*005a*/ 	.short	(.L_20 - .L_19)


	//   ....[0]....
.L_19:
        /*005c*/ 	.word	0x000000e0


	//   ....[1]....
        /*0060*/ 	.word	0x00000220


	//   ....[2]....
        /*0064*/ 	.word	0x00000390


	//----- nvinfo : EIATTR_CRS_STACK_SIZE
	.align		4
.L_20:
        /*0068*/ 	.byte	0x04, 0x1e
        /*006a*/ 	.short	(.L_22 - .L_21)
.L_21:
        /*006c*/ 	.word	0x00000000


	//----- nvinfo : EIATTR_CBANK_PARAM_SIZE
	.align		4
.L_22:
        /*0070*/ 	.byte	0x03, 0x19
        /*0072*/ 	.short	0x0014


	//----- nvinfo : EIATTR_PARAM_CBANK
	.align		4
        /*0074*/ 	.byte	0x04, 0x0a
        /*0076*/ 	.short	(.L_24 - .L_23)
	.align		4
.L_23:
        /*0078*/ 	.word	index@(.nv.constant0._Z8myKernelP7ContactPci)
        /*007c*/ 	.short	0x0380
        /*007e*/ 	.short	0x0014


	//----- nvinfo : EIATTR_SW_WAR
	.align		4
.L_24:
        /*0080*/ 	.byte	0x04, 0x36
        /*0082*/ 	.short	(.L_26 - .L_25)
.L_25:
        /*0084*/ 	.word	0x00000008
.L_26:


//--------------------- .nv.callgraph             --------------------------
	.section	.nv.callgraph,"",@"SHT_CUDA_CALLGRAPH"
	.align	4
	.sectionentsize	8
	.align		4
        /*0000*/ 	.word	0x00000000
	.align		4
        /*0004*/ 	.word	0xffffffff
	.align		4
        /*0008*/ 	.word	index@(_Z8myKernelP7ContactPci)
	.align		4
        /*000c*/ 	.word	index@(vprintf)
	.align		4
        /*0010*/ 	.word	0x00000000
	.align		4
        /*0014*/ 	.word	0xfffffffe
	.align		4
        /*0018*/ 	.word	0x00000000
	.align		4
        /*001c*/ 	.word	0xfffffffd
	.align		4
        /*0020*/ 	.word	0x00000000
	.align		4
        /*0024*/ 	.word	0xfffffffc


//--------------------- .nv.constant4             --------------------------
	.section	.nv.constant4,"a",@progbits
	.align	8
	.align		8
.nv.constant4:
        /*0000*/ 	.dword	vprintf
	.align		8
        /*0008*/ 	.dword	$str


//--------------------- .text._Z8myKernelP7ContactPci --------------------------
	.section	.text._Z8myKernelP7ContactPci,"ax",@progbits
	.align	128
        .global         _Z8myKernelP7ContactPci
        .type           _Z8myKernelP7ContactPci,@function
        .size           _Z8myKernelP7ContactPci,(.L_x_6 - _Z8myKernelP7ContactPci)
        .other          _Z8myKernelP7ContactPci,@"STO_CUDA_ENTRY STV_DEFAULT"
_Z8myKernelP7ContactPci:
.text._Z8myKernelP7ContactPci:
[----:B------:R-:W0:Y:S01]  /*0000*/  LDC R1, c[0x0][0x37c] ;  /* 0x0000df00ff017b82 */ /* 0x000e220000000800 */
[----:B------:R-:W1:Y:S07]  /*0010*/  S2R R11, SR_TID.X ;  /* 0x00000000000b7919 */ /* 0x000e6e0000002100 */
[----:B------:R-:W2:Y:S01]  /*0020*/  LDC.64 R2, c[0x0][0x380] ;  /* 0x0000e000ff027b82 */ /* 0x000ea20000000a00 */
[----:B------:R-:W1:Y:S01]  /*0030*/  LDCU UR6, c[0x0][0x390] ;  /* 0x00007200ff0677ac */ /* 0x000e620008000800 */
[----:B0-----:R-:W-:Y:S01]  /*0040*/  VIADD R1, R1, 0xfffffff0 ;  /* 0xfffffff001017836 */ /* 0x001fe20000000000 */
[----:B------:R-:W0:Y:S01]  /*0050*/  LDCU.64 UR4, c[0x0][0x358] ;  /* 0x00006b00ff0477ac */ /* 0x000e220008000a00 */
[----:B-1----:R-:W-:-:S04]  /*0060*/  VIADD R11, R11, UR6 ;  /* 0x000000060b0b7c36 */ /* 0x002fc80008000000 */
[----:B--2---:R-:W-:-:S05]  /*0070*/  IMAD.WIDE R2, R11, 0x82, R2 ;  /* 0x000000820b027825 */ /* 0x004fca00078e0202 */
[----:B0-----:R-:W2:Y:S01]  /*0080*/  LDG.E.U8 R0, desc[UR4][R2.64] ;  /* 0x0000000402007981 */ /* 0x001ea2000c1e1100 */
[----:B------:R-:W0:Y:S01]  /*0090*/  LDCU UR6, c[0x0][0x2f8] ;  /* 0x00005f00ff0677ac */ /* 0x000e220008000800 */
[----:B------:R-:W1:Y:S01]  /*00a0*/  LDCU UR7, c[0x0][0x2fc] ;  /* 0x00005f80ff0777ac */ /* 0x000e620008000800 */
[----:B0-----:R-:W-:-:S05]  /*00b0*/  IADD3 R6, P1, PT, R1, UR6, RZ ;  /* 0x0000000601067c10 */ /* 0x001fca000ff3e0ff */
[----:B-1----:R-:W-:Y:S01]  /*00c0*/  IMAD.X R7, RZ, RZ, UR7, P1 ;  /* 0x00000007ff077e24 */ /* 0x002fe200088e06ff */
[----:B--2---:R-:W-:-:S13]  /*00d0*/  ISETP.NE.AND P0, PT, R0, RZ, PT ;  /* 0x000000ff0000720c */ /* 0x004fda0003f05270 */
[----:B------:R-:W-:Y:S05]  /*00e0*/  @!P0 EXIT ;  /* 0x000000000000894d */ /* 0x000fea0003800000 */
[----:B------:R-:W0:Y:S02]  /*00f0*/  LDC.64 R4, c[0x0][0x388] ;  /* 0x0000e200ff047b82 */ /* 0x000e240000000a00 */
[----:B0-----:R-:W2:Y:S02]  /*0100*/  LDG.E.U8 R0, desc[UR4][R4.64] ;  /* 0x0000000404007981 */ /* 0x001ea4000c1e1100 */
[----:B--2---:R-:W-:-:S13]  /*0110*/  ISETP.NE.AND P0, PT, R0, RZ, PT ;  /* 0x000000ff0000720c */ /* 0x004fda0003f05270 */
[----:B------:R-:W-:Y:S05]  /*0120*/  @!P0 BRA `(.L_x_0) ;  /* 0x0000000000688947 */ /* 0x000fea0003800000 */
[----:B------:R-:W-:Y:S01]  /*0130*/  BSSY.RECONVERGENT B0, `(.L_x_0) ;  /* 0x0000019000007945 */ /* 0x000fe20003800200 */
[----:B------:R-:W-:-:S07]  /*0140*/  IMAD.MOV.U32 R9, RZ, RZ, RZ ;  /* 0x000000ffff097224 */ /* 0x000fce00078e00ff */
.L_x_2:
[----:B------:R-:W-:Y:S01]  /*0150*/  IMAD.MOV.U32 R8, RZ, RZ, RZ ;  /* 0x000000ffff087224 */ /* 0x000fe200078e00ff */
[----:B------:R-:W-:-:S07]  /*0160*/  PRMT R10, R0, 0x7610, R10 ;  /* 0x00007610000a7816 */ /* 0x000fce000000000a */
.L_x_3:
[----:B------:R-:W-:-:S05]  /*0170*/  IMAD.IADD R5, R8, 0x1, R9 ;  /* 0x0000000108057824 */ /* 0x000fca00078e0209 */
[----:B------:R-:W-:-:S05]  /*0180*/  IADD3 R4, P0, PT, R2, R5, RZ ;  /* 0x0000000502047210 */ /* 0x000fca0007f1e0ff */
[----:B------:R-:W-:-:S05]  /*0190*/  IMAD.X R5, RZ, RZ, R3, P0 ;  /* 0x000000ffff057224 */ /* 0x000fca00000e0603 */
[----:B------:R-:W2:Y:S01]  /*01a0*/  LDG.E.U8 R4, desc[UR4][R4.64] ;  /* 0x0000000404047981 */ /* 0x000ea2000c1e1100 */
[----:B------:R-:W-:-:S04]  /*01b0*/  PRMT R13, R10, 0x9910, RZ ;  /* 0x000099100a0d7816 */ /* 0x000fc800000000ff */
[----:B--2---:R-:W-:-:S13]  /*01c0*/  ISETP.NE.AND P0, PT, R4, R13, PT ;  /* 0x0000000d0400720c */ /* 0x004fda0003f05270 */
[----:B------:R-:W-:Y:S05]  /*01d0*/  @!P0 BRA `(.L_x_1) ;  /* 0x00000000001c8947 */ /* 0x000fea0003800000 */
[----:B------:R-:W-:-:S04]  /*01e0*/  IADD3 R4, P0, PT, R2, R9, RZ ;  /* 0x0000000902047210 */ /* 0x000fc80007f1e0ff */
[----:B------:R-:W-:-:S05]  /*01f0*/  IADD3.X R5, PT, PT, RZ, R3, RZ, P0, !PT ;  /* 0x00000003ff057210 */ /* 0x000fca00007fe4ff */
[----:B------:R-:W2:Y:S02]  /*0200*/  LDG.E.U8 R4, desc[UR4][R4.64+0x1] ;  /* 0x0000010404047981 */ /* 0x000ea4000c1e1100 */
[----:B--2---:R-:W-:-:S13]  /*0210*/  ISETP.NE.AND P0, PT, R4, RZ, PT ;  /* 0x000000ff0400720c */ /* 0x004fda0003f05270 */
[----:B------:R-:W-:Y:S05]  /*0220*/  @!P0 EXIT ;  /* 0x000000000000894d */ /* 0x000fea0003800000 */
[----:B------:R-:W-:Y:S01]  /*0230*/  VIADD R9, R9, 0x1 ;  /* 0x0000000109097836 */ /* 0x000fe20000000000 */
[----:B------:R-:W-:Y:S06]  /*0240*/  BRA `(.L_x_2) ;  /* 0xfffffffc00c07947 */ /* 0x000fec000383ffff */
.L_x_1:
[----:B------:R-:W0:Y:S02]  /*0250*/  LDCU.64 UR6, c[0x0][0x388] ;  /* 0x00007100ff0677ac */ /* 0x000e240008000a00 */
[----:B0-----:R-:W-:-:S05]  /*0260*/  IADD3 R4, P0, PT, R8, UR6, RZ ;  /* 0x0000000608047c10 */ /* 0x001fca000ff1e0ff */
[----:B------:R-:W-:-:S05]  /*0270*/  IMAD.X R5, RZ, RZ, UR7, P0 ;  /* 0x00000007ff057e24 */ /* 0x000fca00080e06ff */
[----:B------:R-:W2:Y:S01]  /*0280*/  LDG.E.U8 R10, desc[UR4][R4.64+0x1] ;  /* 0x00000104040a7981 */ /* 0x000ea2000c1e1100 */
[----:B------:R-:W-:Y:S01]  /*0290*/  VIADD R8, R8, 0x1 ;  /* 0x0000000108087836 */ /* 0x000fe20000000000 */
[----:B--2---:R-:W-:-:S13]  /*02a0*/  ISETP.NE.AND P0, PT, R10, RZ, PT ;  /* 0x000000ff0a00720c */ /* 0x004fda0003f05270 */
[----:B------:R-:W-:Y:S05]  /*02b0*/  @P0 BRA `(.L_x_3) ;  /* 0xfffffffc00ac0947 */ /* 0x000fea000383ffff */
[----:B------:R-:W-:Y:S05]  /*02c0*/  BSYNC.RECONVERGENT B0 ;  /* 0x0000000000007941 */ /* 0x000fea0003800200 */
.L_x_0:
[----:B------:R-:W0:Y:S01]  /*02d0*/  LDC.64 R8, c[0x0][0x380] ;  /* 0x0000e000ff087b82 */ /* 0x000e220000000a00 */
[----:B------:R-:W-:Y:S01]  /*02e0*/  MOV R0, 0x0 ;  /* 0x0000000000007802 */ /* 0x000fe20000000f00 */
[----:B------:R-:W1:Y:S06]  /*02f0*/  LDCU.64 UR4, c[0x4][0x8] ;  /* 0x01000100ff0477ac */ /* 0x000e6c0008000a00 */
[----:B------:R2:W3:Y:S01]  /*0300*/  LDC.64 R2, c[0x4][R0] ;  /* 0x0100000000027b82 */ /* 0x0004e20000000a00 */
[----:B-1----:R-:W-:Y:S02]  /*0310*/  IMAD.U32 R4, RZ, RZ, UR4 ;  /* 0x00000004ff047e24 */ /* 0x002fe4000f8e00ff */
[----:B------:R-:W-:-:S02]  /*0320*/  IMAD.U32 R5, RZ, RZ, UR5 ;  /* 0x00000005ff057e24 */ /* 0x000fc4000f8e00ff */
[----:B0-----:R-:W-:-:S03]  /*0330*/  IMAD.WIDE R8, R11, 0x82, R8 ;  /* 0x000000820b087825 */ /* 0x001fc600078e0208 */
[----:B------:R-:W-:-:S04]  /*0340*/  IADD3 R10, P0, PT, R8, 0x41, RZ ;  /* 0x00000041080a7810 */ /* 0x000fc80007f1e0ff */
[----:B------:R-:W-:-:S05]  /*0350*/  IADD3.X R11, PT, PT, RZ, R9, RZ, P0, !PT ;  /* 0x00000009ff0b7210 */ /* 0x000fca00007fe4ff */
[----:B---3--:R2:W-:Y:S04]  /*0360*/  STL.128 [R1], R8 ;  /* 0x0000000801007387 */ /* 0x0085e80000100c00 */
[----:B------:R-:W-:-:S07]  /*0370*/  LEPC R20, `(.L_x_4) ;  /* 0x000000001014794e */ /* 0x000fce0000000000 */
[----:B--2---:R-:W-:Y:S05]  /*0380*/  CALL.ABS.NOINC R2 ;  /* 0x0000000002007343 */ /* 0x004fea0003c00000 */
.L_x_4:
[----:B------:R-:W-:Y:S05]  /*0390*/  EXIT ;  /* 0x000000000000794d */ /* 0x000fea0003800000 */
.L_x_5:
[----:B------:R-:W-:-:S00]  /*03a0*/  BRA `(.L_x_5) ;  /* 0xfffffffc00fc7947 */ /* 0x000fc0000383ffff */
[----:B------:R-:W-:-:S00]  /*03b0*/  NOP ;  /* 0x0000000000007918 */ /* 0x000fc00000000000 */
        /* <DEDUP_REMOVED lines=12> */
.L_x_6:


//--------------------- .nv.global.init           --------------------------
	.section	.nv.global.init,"aw",@progbits
.nv.global.init:
	.type		$str,@object
	.size		$str,(.L_0 - $str)
$str:
        /*0000*/ 	.byte	0x6e, 0x61, 0x6d, 0x65, 0x3a, 0x20, 0x25, 0x73, 0x20, 0x70, 0x68, 0x6f, 0x6e, 0x65, 0x3a, 0x20
        /*0010*/ 	.byte	0x25, 0x73, 0x0a, 0x00
.L_0:


//--------------------- .nv.shared.reserved.0     --------------------------
	.section	.nv.shared.reserved.0,"aw",@nobits
	.weak		__nv_reservedSMEM_offset_0_alias
	.size		__nv_reservedSMEM_offset_0_alias, 0, 64
	.other		__nv_reservedSMEM_offset_0_alias,@"STO_CUDA_RESERVED_SHARED STV_DEFAULT"
__nv_reservedSMEM_offset_0_alias:
	.zero		0
	.zero		64


//--------------------- .nv.constant0._Z8myKernelP7ContactPci --------------------------
	.section	.nv.constant0._Z8myKernelP7ContactPci,"a",@progbits
	.sectionflags	@""
	.align	4
.nv.constant0._Z8myKernelP7ContactPci:
	.zero		916


//--------------------- SYMBOLS --------------------------

	.type		.nv.reservedSmem.offset0,@object
	.size		.nv.reservedSmem.offset0,0x4
	.type		vprintf,@function
